//
// Generated by NVIDIA NVVM Compiler
//
// Compiler Build ID: CL-36424714
// Cuda compilation tools, release 13.0, V13.0.88
// Based on NVVM 20.0.0
//

.version 9.0
.target sm_100
.address_size 64

	// .globl	_Z9matrixMulPfS_S_i

.visible .entry _Z9matrixMulPfS_S_i(
	.param .u64 .ptr .align 1 _Z9matrixMulPfS_S_i_param_0,
	.param .u64 .ptr .align 1 _Z9matrixMulPfS_S_i_param_1,
	.param .u64 .ptr .align 1 _Z9matrixMulPfS_S_i_param_2,
	.param .u32 _Z9matrixMulPfS_S_i_param_3
)
{
	.reg .pred 	%p<10>;
	.reg .b32 	%r<78>;
	.reg .b32 	%f<68>;
	.reg .b64 	%rd<47>;

	ld.param.u64 	%rd3, [_Z9matrixMulPfS_S_i_param_0];
	ld.param.u64 	%rd4, [_Z9matrixMulPfS_S_i_param_1];
	ld.param.u64 	%rd5, [_Z9matrixMulPfS_S_i_param_2];
	ld.param.u32 	%r43, [_Z9matrixMulPfS_S_i_param_3];
	cvta.to.global.u64 	%rd1, %rd5;
	cvta.to.global.u64 	%rd2, %rd4;
	mov.u32 	%r44, %ctaid.x;
	mov.u32 	%r45, %ntid.x;
	mov.u32 	%r46, %tid.x;
	mad.lo.s32 	%r1, %r44, %r45, %r46;
	mov.u32 	%r47, %ctaid.y;
	mov.u32 	%r48, %ntid.y;
	mul.lo.s32 	%r2, %r47, %r48;
	mov.u32 	%r3, %tid.y;
	add.s32 	%r4, %r2, %r3;
	setp.lt.s32 	%p1, %r43, 1;
	mov.f32 	%f67, 0f00000000;
	@%p1 bra 	$L__BB0_12;
	mul.lo.s32 	%r5, %r43, %r1;
	and.b32  	%r6, %r43, 7;
	setp.lt.u32 	%p2, %r43, 8;
	mov.f32 	%f67, 0f00000000;
	mov.b32 	%r76, 0;
	@%p2 bra 	$L__BB0_4;
	and.b32  	%r76, %r43, 2147483640;
	neg.s32 	%r74, %r76;
	add.s32 	%r50, %r3, %r43;
	add.s32 	%r73, %r50, %r2;
	shl.b32 	%r10, %r43, 3;
	shl.b32 	%r51, %r43, 1;
	add.s32 	%r72, %r4, %r51;
	mad.lo.s32 	%r71, %r43, 3, %r4;
	shl.b32 	%r52, %r43, 2;
	add.s32 	%r70, %r4, %r52;
	mad.lo.s32 	%r69, %r43, 5, %r4;
	mad.lo.s32 	%r68, %r43, 6, %r4;
	mad.lo.s32 	%r67, %r43, 7, %r4;
	mov.f32 	%f67, 0f00000000;
	mov.u32 	%r65, %r5;
	mov.u32 	%r66, %r4;
$L__BB0_3:
	.pragma "nounroll";
	mul.wide.s32 	%rd6, %r65, 4;
	add.s64 	%rd7, %rd2, %rd6;
	ld.global.f32 	%f17, [%rd7];
	mul.wide.u32 	%rd8, %r66, 4;
	add.s64 	%rd9, %rd1, %rd8;
	ld.global.f32 	%f18, [%rd9];
	fma.rn.f32 	%f19, %f17, %f18, %f67;
	ld.global.f32 	%f20, [%rd7+4];
	mul.wide.u32 	%rd10, %r73, 4;
	add.s64 	%rd11, %rd1, %rd10;
	ld.global.f32 	%f21, [%rd11];
	fma.rn.f32 	%f22, %f20, %f21, %f19;
	ld.global.f32 	%f23, [%rd7+8];
	mul.wide.u32 	%rd12, %r72, 4;
	add.s64 	%rd13, %rd1, %rd12;
	ld.global.f32 	%f24, [%rd13];
	fma.rn.f32 	%f25, %f23, %f24, %f22;
	ld.global.f32 	%f26, [%rd7+12];
	mul.wide.u32 	%rd14, %r71, 4;
	add.s64 	%rd15, %rd1, %rd14;
	ld.global.f32 	%f27, [%rd15];
	fma.rn.f32 	%f28, %f26, %f27, %f25;
	ld.global.f32 	%f29, [%rd7+16];
	mul.wide.u32 	%rd16, %r70, 4;
	add.s64 	%rd17, %rd1, %rd16;
	ld.global.f32 	%f30, [%rd17];
	fma.rn.f32 	%f31, %f29, %f30, %f28;
	ld.global.f32 	%f32, [%rd7+20];
	mul.wide.u32 	%rd18, %r69, 4;
	add.s64 	%rd19, %rd1, %rd18;
	ld.global.f32 	%f33, [%rd19];
	fma.rn.f32 	%f34, %f32, %f33, %f31;
	ld.global.f32 	%f35, [%rd7+24];
	mul.wide.u32 	%rd20, %r68, 4;
	add.s64 	%rd21, %rd1, %rd20;
	ld.global.f32 	%f36, [%rd21];
	fma.rn.f32 	%f37, %f35, %f36, %f34;
	ld.global.f32 	%f38, [%rd7+28];
	mul.wide.u32 	%rd22, %r67, 4;
	add.s64 	%rd23, %rd1, %rd22;
	ld.global.f32 	%f39, [%rd23];
	fma.rn.f32 	%f67, %f38, %f39, %f37;
	add.s32 	%r74, %r74, 8;
	add.s32 	%r73, %r73, %r10;
	add.s32 	%r72, %r72, %r10;
	add.s32 	%r71, %r71, %r10;
	add.s32 	%r70, %r70, %r10;
	add.s32 	%r69, %r69, %r10;
	add.s32 	%r68, %r68, %r10;
	add.s32 	%r67, %r67, %r10;
	add.s32 	%r66, %r66, %r10;
	add.s32 	%r65, %r65, 8;
	setp.ne.s32 	%p3, %r74, 0;
	@%p3 bra 	$L__BB0_3;
$L__BB0_4:
	setp.eq.s32 	%p4, %r6, 0;
	@%p4 bra 	$L__BB0_12;
	and.b32  	%r38, %r43, 3;
	setp.lt.u32 	%p5, %r6, 4;
	@%p5 bra 	$L__BB0_7;
	add.s32 	%r53, %r76, %r5;
	mul.wide.s32 	%rd24, %r53, 4;
	add.s64 	%rd25, %rd2, %rd24;
	ld.global.f32 	%f41, [%rd25];
	mad.lo.s32 	%r54, %r76, %r43, %r4;
	mul.wide.u32 	%rd26, %r54, 4;
	add.s64 	%rd27, %rd1, %rd26;
	ld.global.f32 	%f42, [%rd27];
	fma.rn.f32 	%f43, %f41, %f42, %f67;
	ld.global.f32 	%f44, [%rd25+4];
	add.s32 	%r55, %r54, %r43;
	mul.wide.u32 	%rd28, %r55, 4;
	add.s64 	%rd29, %rd1, %rd28;
	ld.global.f32 	%f45, [%rd29];
	fma.rn.f32 	%f46, %f44, %f45, %f43;
	ld.global.f32 	%f47, [%rd25+8];
	add.s32 	%r56, %r55, %r43;
	mul.wide.u32 	%rd30, %r56, 4;
	add.s64 	%rd31, %rd1, %rd30;
	ld.global.f32 	%f48, [%rd31];
	fma.rn.f32 	%f49, %f47, %f48, %f46;
	ld.global.f32 	%f50, [%rd25+12];
	add.s32 	%r57, %r56, %r43;
	mul.wide.u32 	%rd32, %r57, 4;
	add.s64 	%rd33, %rd1, %rd32;
	ld.global.f32 	%f51, [%rd33];
	fma.rn.f32 	%f67, %f50, %f51, %f49;
	add.s32 	%r76, %r76, 4;
$L__BB0_7:
	setp.eq.s32 	%p6, %r38, 0;
	@%p6 bra 	$L__BB0_12;
	setp.eq.s32 	%p7, %r38, 1;
	@%p7 bra 	$L__BB0_10;
	add.s32 	%r58, %r76, %r5;
	mul.wide.s32 	%rd34, %r58, 4;
	add.s64 	%rd35, %rd2, %rd34;
	ld.global.f32 	%f53, [%rd35];
	mad.lo.s32 	%r59, %r76, %r43, %r4;
	mul.wide.u32 	%rd36, %r59, 4;
	add.s64 	%rd37, %rd1, %rd36;
	ld.global.f32 	%f54, [%rd37];
	fma.rn.f32 	%f55, %f53, %f54, %f67;
	ld.global.f32 	%f56, [%rd35+4];
	add.s32 	%r60, %r59, %r43;
	mul.wide.u32 	%rd38, %r60, 4;
	add.s64 	%rd39, %rd1, %rd38;
	ld.global.f32 	%f57, [%rd39];
	fma.rn.f32 	%f67, %f56, %f57, %f55;
	add.s32 	%r76, %r76, 2;
$L__BB0_10:
	and.b32  	%r61, %r43, 1;
	setp.eq.b32 	%p8, %r61, 1;
	not.pred 	%p9, %p8;
	@%p9 bra 	$L__BB0_12;
	add.s32 	%r62, %r76, %r5;
	mul.wide.s32 	%rd40, %r62, 4;
	add.s64 	%rd41, %rd2, %rd40;
	ld.global.f32 	%f58, [%rd41];
	mad.lo.s32 	%r63, %r76, %r43, %r4;
	mul.wide.u32 	%rd42, %r63, 4;
	add.s64 	%rd43, %rd1, %rd42;
	ld.global.f32 	%f59, [%rd43];
	fma.rn.f32 	%f67, %f58, %f59, %f67;
$L__BB0_12:
	cvta.to.global.u64 	%rd44, %rd3;
	mad.lo.s32 	%r64, %r43, %r1, %r4;
	mul.wide.s32 	%rd45, %r64, 4;
	add.s64 	%rd46, %rd44, %rd45;
	st.global.f32 	[%rd46], %f67;
	ret;

}


// ===== COMPILED SASS (sm_100) =====

	.target	sm_100

	.elftype	@"ET_EXEC"


//--------------------- .note.nv.tkinfo           --------------------------
	.section	.note.nv.tkinfo,"",@"SHT_NOTE"
	.sectionflags	@"SHF_NOTE_NV_TKINFO"
	.tkinfo
        /*0018*/ 	.word	0x00000002
        /*0030*/ 	.string	""
        /*0030*/ 	.string	"ptxas"
        /*0030*/ 	.string	"Cuda compilation tools, release 13.0, V13.0.88"
        /*0030*/ 	.string	"Build cuda_13.0.r13.0/compiler.36424714_0"
        /*0030*/ 	.string	"-arch sm_100 -m 64 "



//--------------------- .note.nv.cuinfo           --------------------------
	.section	.note.nv.cuinfo,"",@"SHT_NOTE"
	.sectionflags	@"SHF_NOTE_NV_CUINFO"
        /*0018*/ 	.short	0x0002
        /*001a*/ 	.short	0x0064
        /*001c*/ 	.short	0x0082
	.zero		2


//--------------------- .nv.info                  --------------------------
	.section	.nv.info,"",@"SHT_CUDA_INFO"
	.align	4


	//----- nvinfo : EIATTR_REGCOUNT
	.align		4
        /*0000*/ 	.byte	0x04, 0x2f
        /*0002*/ 	.short	(.L_1 - .L_0)
	.align		4
.L_0:
        /*0004*/ 	.word	index@(_Z9matrixMulPfS_S_i)
        /*0008*/ 	.word	0x00000020


	//----- nvinfo : EIATTR_FRAME_SIZE
	.align		4
.L_1:
        /*000c*/ 	.byte	0x04, 0x11
        /*000e*/ 	.short	(.L_3 - .L_2)
	.align		4
.L_2:
        /*0010*/ 	.word	index@(_Z9matrixMulPfS_S_i)
        /*0014*/ 	.word	0x00000000


	//----- nvinfo : EIATTR_MIN_STACK_SIZE
	.align		4
.L_3:
        /*0018*/ 	.byte	0x04, 0x12
        /*001a*/ 	.short	(.L_5 - .L_4)
	.align		4
.L_4:
        /*001c*/ 	.word	index@(_Z9matrixMulPfS_S_i)
        /*0020*/ 	.word	0x00000000
.L_5:


//--------------------- .nv.compat                --------------------------
	.section	.nv.compat,"",@"SHT_CUDA_COMPAT_INFO"
	.align	4
        /*0000*/ 	.byte	0x02, 0x09, 0x00, 0x00, 0x02, 0x02, 0x01, 0x00, 0x02, 0x05, 0x05, 0x00, 0x03, 0x07, 0x01, 0x01
        /*0010*/ 	.byte	0x02, 0x03, 0x00, 0x00, 0x02, 0x06, 0x01, 0x00, 0x04, 0x0b, 0x08, 0x00, 0x09, 0x00, 0x00, 0x00
        /*0020*/ 	.byte	0x00, 0x00, 0x00, 0x00


//--------------------- .nv.info._Z9matrixMulPfS_S_i --------------------------
	.section	.nv.info._Z9matrixMulPfS_S_i,"",@"SHT_CUDA_INFO"
	.sectionflags	@""
	.align	4


	//----- nvinfo : EIATTR_CUDA_API_VERSION
	.align		4
        /*0000*/ 	.byte	0x04, 0x37
        /*0002*/ 	.short	(.L_7 - .L_6)
.L_6:
        /*0004*/ 	.word	0x00000082


	//----- nvinfo : EIATTR_KPARAM_INFO
	.align		4
.L_7:
        /*0008*/ 	.byte	0x04, 0x17
        /*000a*/ 	.short	(.L_9 - .L_8)
.L_8:
        /*000c*/ 	.word	0x00000000
        /*0010*/ 	.short	0x0003
        /*0012*/ 	.short	0x0018
        /*0014*/ 	.byte	0x00, 0xf0, 0x11, 0x00


	//----- nvinfo : EIATTR_KPARAM_INFO
	.align		4
.L_9:
        /*0018*/ 	.byte	0x04, 0x17
        /*001a*/ 	.short	(.L_11 - .L_10)
.L_10:
        /*001c*/ 	.word	0x00000000
        /*0020*/ 	.short	0x0002
        /*0022*/ 	.short	0x0010
        /*0024*/ 	.byte	0x00, 0xf5, 0x21, 0x00


	//----- nvinfo : EIATTR_KPARAM_INFO
	.align		4
.L_11:
        /*0028*/ 	.byte	0x04, 0x17
        /*002a*/ 	.short	(.L_13 - .L_12)
.L_12:
        /*002c*/ 	.word	0x00000000
        /*0030*/ 	.short	0x0001
        /*0032*/ 	.short	0x0008
        /*0034*/ 	.byte	0x00, 0xf5, 0x21, 0x00


	//----- nvinfo : EIATTR_KPARAM_INFO
	.align		4
.L_13:
        /*0038*/ 	.byte	0x04, 0x17
        /*003a*/ 	.short	(.L_15 - .L_14)
.L_14:
        /*003c*/ 	.word	0x00000000
        /*0040*/ 	.short	0x0000
        /*0042*/ 	.short	0x0000
        /*0044*/ 	.byte	0x00, 0xf5, 0x21, 0x00


	//----- nvinfo : EIATTR_SPARSE_MMA_MASK
	.align		4
.L_15:
        /*0048*/ 	.byte	0x03, 0x50
        /*004a*/ 	.short	0x0000


	//----- nvinfo : EIATTR_MAXREG_COUNT
	.align		4
        /*004c*/ 	.byte	0x03, 0x1b
        /*004e*/ 	.short	0x00ff


	//----- nvinfo : EIATTR_MERCURY_ISA_VERSION
	.align		4
        /*0050*/ 	.byte	0x03, 0x5f
        /*0052*/ 	.short	0x0101


	//----- nvinfo : EIATTR_VRC_CTA_INIT_COUNT
	.align		4
        /*0054*/ 	.byte	0x02, 0x4a
	.zero		1
	.zero		1


	//----- nvinfo : EIATTR_EXIT_INSTR_OFFSETS
	.align		4
        /*0058*/ 	.byte	0x04, 0x1c
        /*005a*/ 	.short	(.L_17 - .L_16)


	//   ....[0]....
.L_16:
        /*005c*/ 	.word	0x000008f0


	//----- nvinfo : EIATTR_CBANK_PARAM_SIZE
	.align		4
.L_17:
        /*0060*/ 	.byte	0x03, 0x19
        /*0062*/ 	.short	0x001c


	//----- nvinfo : EIATTR_PARAM_CBANK
	.align		4
        /*0064*/ 	.byte	0x04, 0x0a
        /*0066*/ 	.short	(.L_19 - .L_18)
	.align		4
.L_18:
        /*0068*/ 	.word	index@(.nv.constant0._Z9matrixMulPfS_S_i)
        /*006c*/ 	.short	0x0380
        /*006e*/ 	.short	0x001c


	//----- nvinfo : EIATTR_SW_WAR
	.align		4
.L_19:
        /*0070*/ 	.byte	0x04, 0x36
        /*0072*/ 	.short	(.L_21 - .L_20)
.L_20:
        /*0074*/ 	.word	0x00000008
.L_21:


//--------------------- .nv.callgraph             --------------------------
	.section	.nv.callgraph,"",@"SHT_CUDA_CALLGRAPH"
	.align	4
	.sectionentsize	8
	.align		4
        /*0000*/ 	.word	0x00000000
	.align		4
        /*0004*/ 	.word	0xffffffff
	.align		4
        /*0008*/ 	.word	0x00000000
	.align		4
        /*000c*/ 	.word	0xfffffffe
	.align		4
        /*0010*/ 	.word	0x00000000
	.align		4
        /*0014*/ 	.word	0xfffffffd
	.align		4
        /*0018*/ 	.word	0x00000000
	.align		4
        /*001c*/ 	.word	0xfffffffc


//--------------------- .text._Z9matrixMulPfS_S_i --------------------------
	.section	.text._Z9matrixMulPfS_S_i,"ax",@progbits
	.align	128
        .global         _Z9matrixMulPfS_S_i
        .type           _Z9matrixMulPfS_S_i,@function
        .size           _Z9matrixMulPfS_S_i,(.L_x_5 - _Z9matrixMulPfS_S_i)
        .other          _Z9matrixMulPfS_S_i,@"STO_CUDA_ENTRY STV_DEFAULT"
_Z9matrixMulPfS_S_i:
.text._Z9matrixMulPfS_S_i:
[----:B------:R-:W-:Y:S08]  /*0000*/  LDC R1, c[0x0][0x37c] ;  /* 0x0000df00ff017b82 */ /* 0x000ff00000000800 */
[----:B------:R-:W0:Y:S01]  /*0010*/  LDC R0, c[0x0][0x398] ;  /* 0x0000e600ff007b82 */ /* 0x000e220000000800 */
[----:B------:R-:W1:Y:S01]  /*0020*/  S2R R2, SR_TID.X ;  /* 0x0000000000027919 */ /* 0x000e620000002100 */
[----:B------:R-:W2:Y:S01]  /*0030*/  LDCU.64 UR6, c[0x0][0x358] ;  /* 0x00006b00ff0677ac */ /* 0x000ea20008000a00 */
[----:B------:R-:W-:Y:S01]  /*0040*/  HFMA2 R20, -RZ, RZ, 0, 0 ;  /* 0x00000000ff147431 */ /* 0x000fe200000001ff */
[----:B------:R-:W3:Y:S04]  /*0050*/  S2R R11, SR_TID.Y ;  /* 0x00000000000b7919 */ /* 0x000ee80000002200 */
[----:B------:R-:W4:Y:S08]  /*0060*/  S2UR UR4, SR_CTAID.Y ;  /* 0x00000000000479c3 */ /* 0x000f300000002600 */
[----:B------:R-:W1:Y:S01]  /*0070*/  LDC R3, c[0x0][0x360] ;  /* 0x0000d800ff037b82 */ /* 0x000e620000000800 */
[----:B------:R-:W4:Y:S07]  /*0080*/  LDCU UR5, c[0x0][0x364] ;  /* 0x00006c80ff0577ac */ /* 0x000f2e0008000800 */
[----:B------:R-:W1:Y:S01]  /*0090*/  S2UR UR8, SR_CTAID.X ;  /* 0x00000000000879c3 */ /* 0x000e620000002500 */
[----:B0-----:R-:W-:Y:S01]  /*00a0*/  ISETP.GE.AND P0, PT, R0, 0x1, PT ;  /* 0x000000010000780c */ /* 0x001fe20003f06270 */
[----:B----4-:R-:W-:-:S06]  /*00b0*/  UIMAD UR4, UR4, UR5, URZ ;  /* 0x00000005040472a4 */ /* 0x010fcc000f8e02ff */
[----:B---3--:R-:W-:Y:S01]  /*00c0*/  IADD3 R7, PT, PT, R11, UR4, RZ ;  /* 0x000000040b077c10 */ /* 0x008fe2000fffe0ff */
[----:B-1----:R-:W-:-:S05]  /*00d0*/  IMAD R3, R3, UR8, R2 ;  /* 0x0000000803037c24 */ /* 0x002fca000f8e0202 */
[----:B--2---:R-:W-:Y:S05]  /*00e0*/  @!P0 BRA `(.L_x_0) ;  /* 0x0000000400f08947 */ /* 0x004fea0003800000 */
[C---:B------:R-:W-:Y:S01]  /*00f0*/  ISETP.GE.U32.AND P1, PT, R0.reuse, 0x8, PT ;  /* 0x000000080000780c */ /* 0x040fe20003f26070 */
[----:B------:R-:W-:Y:S01]  /*0100*/  IMAD R4, R3, R0, RZ ;  /* 0x0000000003047224 */ /* 0x000fe200078e02ff */
[----:B------:R-:W-:Y:S02]  /*0110*/  LOP3.LUT R2, R0, 0x7, RZ, 0xc0, !PT ;  /* 0x0000000700027812 */ /* 0x000fe400078ec0ff */
[----:B------:R-:W-:Y:S02]  /*0120*/  MOV R20, RZ ;  /* 0x000000ff00147202 */ /* 0x000fe40000000f00 */
[----:B------:R-:W-:Y:S02]  /*0130*/  ISETP.NE.AND P0, PT, R2, RZ, PT ;  /* 0x000000ff0200720c */ /* 0x000fe40003f05270 */
[----:B------:R-:W-:-:S05]  /*0140*/  MOV R9, RZ ;  /* 0x000000ff00097202 */ /* 0x000fca0000000f00 */
[----:B------:R-:W-:Y:S06]  /*0150*/  @!P1 BRA `(.L_x_1) ;  /* 0x0000000000ec9947 */ /* 0x000fec0003800000 */
[C---:B------:R-:W-:Y:S01]  /*0160*/  LOP3.LUT R9, R0.reuse, 0x7ffffff8, RZ, 0xc0, !PT ;  /* 0x7ffffff800097812 */ /* 0x040fe200078ec0ff */
[C---:B------:R-:W-:Y:S01]  /*0170*/  IMAD R13, R0.reuse, 0x3, R7 ;  /* 0x00000003000d7824 */ /* 0x040fe200078e0207 */
[C---:B------:R-:W-:Y:S01]  /*0180*/  IADD3 R11, PT, PT, R0.reuse, UR4, R11 ;  /* 0x00000004000b7c10 */ /* 0x040fe2000fffe00b */
[C-C-:B------:R-:W-:Y:S01]  /*0190*/  IMAD R29, R0.reuse, 0x5, R7.reuse ;  /* 0x00000005001d7824 */ /* 0x140fe200078e0207 */
[CC--:B------:R-:W-:Y:S01]  /*01a0*/  LEA R5, R0.reuse, R7.reuse, 0x1 ;  /* 0x0000000700057211 */ /* 0x0c0fe200078e08ff */
[C-C-:B------:R-:W-:Y:S01]  /*01b0*/  IMAD R6, R0.reuse, 0x6, R7.reuse ;  /* 0x0000000600067824 */ /* 0x140fe200078e0207 */
[C---:B------:R-:W-:Y:S01]  /*01c0*/  LEA R15, R0.reuse, R7, 0x2 ;  /* 0x00000007000f7211 */ /* 0x040fe200078e10ff */
[----:B------:R-:W-:Y:S01]  /*01d0*/  IMAD R8, R0, 0x7, R7 ;  /* 0x0000000700087824 */ /* 0x000fe200078e0207 */
[----:B------:R-:W-:Y:S02]  /*01e0*/  MOV R20, RZ ;  /* 0x000000ff00147202 */ /* 0x000fe40000000f00 */
[----:B------:R-:W-:-:S02]  /*01f0*/  MOV R14, R4 ;  /* 0x00000004000e7202 */ /* 0x000fc40000000f00 */
[----:B------:R-:W-:Y:S02]  /*0200*/  MOV R10, R7 ;  /* 0x00000007000a7202 */ /* 0x000fe40000000f00 */
[----:B------:R-:W-:-:S07]  /*0210*/  IADD3 R12, PT, PT, -R9, RZ, RZ ;  /* 0x000000ff090c7210 */ /* 0x000fce0007ffe1ff */
.L_x_2:
[----:B------:R-:W0:Y:S08]  /*0220*/  LDC.64 R18, c[0x0][0x390] ;  /* 0x0000e400ff127b82 */ /* 0x000e300000000a00 */
[----:B------:R-:W1:Y:S01]  /*0230*/  LDC.64 R16, c[0x0][0x388] ;  /* 0x0000e200ff107b82 */ /* 0x000e620000000a00 */
[----:B0-----:R-:W-:-:S06]  /*0240*/  IMAD.WIDE.U32 R22, R10, 0x4, R18 ;  /* 0x000000040a167825 */ /* 0x001fcc00078e0012 */
[----:B------:R-:W2:Y:S01]  /*0250*/  LDG.E R22, desc[UR6][R22.64] ;  /* 0x0000000616167981 */ /* 0x000ea2000c1e1900 */
[----:B-1----:R-:W-:-:S05]  /*0260*/  IMAD.WIDE R16, R14, 0x4, R16 ;  /* 0x000000040e107825 */ /* 0x002fca00078e0210 */
[----:B------:R-:W2:Y:S01]  /*0270*/  LDG.E R21, desc[UR6][R16.64] ;  /* 0x0000000610157981 */ /* 0x000ea2000c1e1900 */
[----:B------:R-:W-:-:S03]  /*0280*/  IMAD.WIDE.U32 R26, R11, 0x4, R18 ;  /* 0x000000040b1a7825 */ /* 0x000fc600078e0012 */
[----:B------:R-:W3:Y:S01]  /*0290*/  LDG.E R23, desc[UR6][R16.64+0x8] ;  /* 0x0000080610177981 */ /* 0x000ee2000c1e1900 */
[----:B------:R-:W-:-:S03]  /*02a0*/  IMAD.WIDE.U32 R24, R5, 0x4, R18 ;  /* 0x0000000405187825 */ /* 0x000fc600078e0012 */
[----:B------:R-:W4:Y:S04]  /*02b0*/  LDG.E R26, desc[UR6][R26.64] ;  /* 0x000000061a1a7981 */ /* 0x000f28000c1e1900 */
[----:B------:R-:W3:Y:S04]  /*02c0*/  LDG.E R24, desc[UR6][R24.64] ;  /* 0x0000000618187981 */ /* 0x000ee8000c1e1900 */
[----:B------:R-:W5:Y:S01]  /*02d0*/  LDG.E R27, desc[UR6][R16.64+0x10] ;  /* 0x00001006101b7981 */ /* 0x000f62000c1e1900 */
[----:B--2---:R-:W-:-:S03]  /*02e0*/  FFMA R21, R21, R22, R20 ;  /* 0x0000001615157223 */ /* 0x004fc60000000014 */
[----:B------:R-:W4:Y:S02]  /*02f0*/  LDG.E R20, desc[UR6][R16.64+0x4] ;  /* 0x0000040610147981 */ /* 0x000f24000c1e1900 */
[----:B----4-:R-:W-:Y:S01]  /*0300*/  FFMA R28, R20, R26, R21 ;  /* 0x0000001a141c7223 */ /* 0x010fe20000000015 */
[----:B------:R-:W-:-:S04]  /*0310*/  IMAD.WIDE.U32 R20, R13, 0x4, R18 ;  /* 0x000000040d147825 */ /* 0x000fc800078e0012 */
[----:B---3--:R-:W-:Y:S01]  /*0320*/  FFMA R28, R23, R24, R28 ;  /* 0x00000018171c7223 */ /* 0x008fe2000000001c */
[--C-:B------:R-:W-:Y:S01]  /*0330*/  IMAD.WIDE.U32 R22, R15, 0x4, R18.reuse ;  /* 0x000000040f167825 */ /* 0x100fe200078e0012 */
[----:B------:R-:W2:Y:S05]  /*0340*/  LDG.E R20, desc[UR6][R20.64] ;  /* 0x0000000614147981 */ /* 0x000eaa000c1e1900 */
[----:B------:R-:W5:Y:S04]  /*0350*/  LDG.E R22, desc[UR6][R22.64] ;  /* 0x0000000616167981 */ /* 0x000f68000c1e1900 */
[----:B------:R-:W2:Y:S01]  /*0360*/  LDG.E R21, desc[UR6][R16.64+0xc] ;  /* 0x00000c0610157981 */ /* 0x000ea2000c1e1900 */
[----:B------:R-:W-:-:S03]  /*0370*/  IMAD.WIDE.U32 R24, R29, 0x4, R18 ;  /* 0x000000041d187825 */ /* 0x000fc600078e0012 */
[----:B------:R-:W3:Y:S04]  /*0380*/  LDG.E R23, desc[UR6][R16.64+0x1c] ;  /* 0x00001c0610177981 */ /* 0x000ee8000c1e1900 */
[----:B------:R-:W4:Y:S01]  /*0390*/  LDG.E R24, desc[UR6][R24.64] ;  /* 0x0000000618187981 */ /* 0x000f22000c1e1900 */
[----:B--2---:R-:W-:-:S03]  /*03a0*/  FFMA R28, R21, R20, R28 ;  /* 0x00000014151c7223 */ /* 0x004fc6000000001c */
[----:B------:R-:W4:Y:S01]  /*03b0*/  LDG.E R21, desc[UR6][R16.64+0x14] ;  /* 0x0000140610157981 */ /* 0x000f22000c1e1900 */
[----:B-----5:R-:W-:Y:S01]  /*03c0*/  FFMA R28, R27, R22, R28 ;  /* 0x000000161b1c7223 */ /* 0x020fe2000000001c */
[--C-:B------:R-:W-:Y:S02]  /*03d0*/  IMAD.WIDE.U32 R26, R6, 0x4, R18.reuse ;  /* 0x00000004061a7825 */ /* 0x100fe400078e0012 */
[----:B------:R-:W2:Y:S02]  /*03e0*/  LDG.E R20, desc[UR6][R16.64+0x18] ;  /* 0x0000180610147981 */ /* 0x000ea4000c1e1900 */
[----:B------:R-:W-:Y:S02]  /*03f0*/  IMAD.WIDE.U32 R18, R8, 0x4, R18 ;  /* 0x0000000408127825 */ /* 0x000fe400078e0012 */
[----:B------:R-:W2:Y:S04]  /*0400*/  LDG.E R26, desc[UR6][R26.64] ;  /* 0x000000061a1a7981 */ /* 0x000ea8000c1e1900 */
[----:B------:R-:W3:Y:S01]  /*0410*/  LDG.E R18, desc[UR6][R18.64] ;  /* 0x0000000612127981 */ /* 0x000ee2000c1e1900 */
[----:B------:R-:W-:-:S04]  /*0420*/  IADD3 R12, PT, PT, R12, 0x8, RZ ;  /* 0x000000080c0c7810 */ /* 0x000fc80007ffe0ff */
[----:B------:R-:W-:Y:S02]  /*0430*/  ISETP.NE.AND P1, PT, R12, RZ, PT ;  /* 0x000000ff0c00720c */ /* 0x000fe40003f25270 */
[C---:B------:R-:W-:Y:S02]  /*0440*/  LEA R11, R0.reuse, R11, 0x3 ;  /* 0x0000000b000b7211 */ /* 0x040fe400078e18ff */
[C---:B------:R-:W-:Y:S02]  /*0450*/  LEA R5, R0.reuse, R5, 0x3 ;  /* 0x0000000500057211 */ /* 0x040fe400078e18ff */
[C---:B------:R-:W-:Y:S02]  /*0460*/  LEA R13, R0.reuse, R13, 0x3 ;  /* 0x0000000d000d7211 */ /* 0x040fe400078e18ff */
[C---:B------:R-:W-:Y:S02]  /*0470*/  LEA R15, R0.reuse, R15, 0x3 ;  /* 0x0000000f000f7211 */ /* 0x040fe400078e18ff */
[----:B------:R-:W-:-:S02]  /*0480*/  LEA R29, R0, R29, 0x3 ;  /* 0x0000001d001d7211 */ /* 0x000fc400078e18ff */
[C---:B------:R-:W-:Y:S02]  /*0490*/  LEA R6, R0.reuse, R6, 0x3 ;  /* 0x0000000600067211 */ /* 0x040fe400078e18ff */
[C---:B------:R-:W-:Y:S02]  /*04a0*/  LEA R8, R0.reuse, R8, 0x3 ;  /* 0x0000000800087211 */ /* 0x040fe400078e18ff */
[----:B------:R-:W-:Y:S02]  /*04b0*/  LEA R10, R0, R10, 0x3 ;  /* 0x0000000a000a7211 */ /* 0x000fe400078e18ff */
[----:B------:R-:W-:Y:S01]  /*04c0*/  IADD3 R14, PT, PT, R14, 0x8, RZ ;  /* 0x000000080e0e7810 */ /* 0x000fe20007ffe0ff */
[----:B----4-:R-:W-:-:S04]  /*04d0*/  FFMA R21, R21, R24, R28 ;  /* 0x0000001815157223 */ /* 0x010fc8000000001c */
[----:B--2---:R-:W-:-:S04]  /*04e0*/  FFMA R20, R20, R26, R21 ;  /* 0x0000001a14147223 */ /* 0x004fc80000000015 */
[----:B---3--:R-:W-:Y:S01]  /*04f0*/  FFMA R20, R23, R18, R20 ;  /* 0x0000001217147223 */ /* 0x008fe20000000014 */
[----:B------:R-:W-:Y:S06]  /*0500*/  @P1 BRA `(.L_x_2) ;  /* 0xfffffffc00441947 */ /* 0x000fec000383ffff */
.L_x_1:
[----:B------:R-:W-:Y:S05]  /*0510*/  @!P0 BRA `(.L_x_0) ;  /* 0x0000000000e48947 */ /* 0x000fea0003800000 */
[----:B------:R-:W-:Y:S02]  /*0520*/  ISETP.GE.U32.AND P0, PT, R2, 0x4, PT ;  /* 0x000000040200780c */ /* 0x000fe40003f06070 */
[----:B------:R-:W-:-:S04]  /*0530*/  LOP3.LUT R6, R0, 0x3, RZ, 0xc0, !PT ;  /* 0x0000000300067812 */ /* 0x000fc800078ec0ff */
[----:B------:R-:W-:-:S07]  /*0540*/  ISETP.NE.AND P1, PT, R6, RZ, PT ;  /* 0x000000ff0600720c */ /* 0x000fce0003f25270 */
[----:B------:R-:W-:Y:S06]  /*0550*/  @!P0 BRA `(.L_x_3) ;  /* 0x0000000000648947 */ /* 0x000fec0003800000 */
[----:B------:R-:W0:Y:S01]  /*0560*/  LDC.64 R10, c[0x0][0x390] ;  /* 0x0000e400ff0a7b82 */ /* 0x000e220000000a00 */
[----:B------:R-:W-:Y:S01]  /*0570*/  IMAD R17, R9, R0, R7 ;  /* 0x0000000009117224 */ /* 0x000fe200078e0207 */
[----:B------:R-:W-:-:S04]  /*0580*/  IADD3 R5, PT, PT, R4, R9, RZ ;  /* 0x0000000904057210 */ /* 0x000fc80007ffe0ff */
[-C--:B------:R-:W-:Y:S02]  /*0590*/  IADD3 R19, PT, PT, R17, R0.reuse, RZ ;  /* 0x0000000011137210 */ /* 0x080fe40007ffe0ff */
[----:B------:R-:W1:Y:S02]  /*05a0*/  LDC.64 R12, c[0x0][0x388] ;  /* 0x0000e200ff0c7b82 */ /* 0x000e640000000a00 */
[----:B------:R-:W-:Y:S01]  /*05b0*/  IADD3 R21, PT, PT, R19, R0, RZ ;  /* 0x0000000013157210 */ /* 0x000fe20007ffe0ff */
[----:B0-----:R-:W-:-:S04]  /*05c0*/  IMAD.WIDE.U32 R16, R17, 0x4, R10 ;  /* 0x0000000411107825 */ /* 0x001fc800078e000a */
[----:B------:R-:W-:Y:S02]  /*05d0*/  IMAD.WIDE.U32 R18, R19, 0x4, R10 ;  /* 0x0000000413127825 */ /* 0x000fe400078e000a */
[----:B------:R-:W2:Y:S02]  /*05e0*/  LDG.E R16, desc[UR6][R16.64] ;  /* 0x0000000610107981 */ /* 0x000ea4000c1e1900 */
[----:B-1----:R-:W-:Y:S02]  /*05f0*/  IMAD.WIDE R12, R5, 0x4, R12 ;  /* 0x00000004050c7825 */ /* 0x002fe400078e020c */
[----:B------:R-:W3:Y:S02]  /*0600*/  LDG.E R18, desc[UR6][R18.64] ;  /* 0x0000000612127981 */ /* 0x000ee4000c1e1900 */
[C-C-:B------:R-:W-:Y:S01]  /*0610*/  IMAD.WIDE.U32 R14, R21.reuse, 0x4, R10.reuse ;  /* 0x00000004150e7825 */ /* 0x140fe200078e000a */
[----:B------:R-:W-:Y:S01]  /*0620*/  IADD3 R21, PT, PT, R21, R0, RZ ;  /* 0x0000000015157210 */ /* 0x000fe20007ffe0ff */
[----:B------:R-:W2:Y:S04]  /*0630*/  LDG.E R5, desc[UR6][R12.64] ;  /* 0x000000060c057981 */ /* 0x000ea8000c1e1900 */
[----:B------:R-:W3:Y:S01]  /*0640*/  LDG.E R2, desc[UR6][R12.64+0x4] ;  /* 0x000004060c027981 */ /* 0x000ee2000c1e1900 */
[----:B------:R-:W-:-:S03]  /*0650*/  IMAD.WIDE.U32 R10, R21, 0x4, R10 ;  /* 0x00000004150a7825 */ /* 0x000fc600078e000a */
[----:B------:R-:W4:Y:S04]  /*0660*/  LDG.E R14, desc[UR6][R14.64] ;  /* 0x000000060e0e7981 */ /* 0x000f28000c1e1900 */
[----:B------:R-:W4:Y:S04]  /*0670*/  LDG.E R21, desc[UR6][R12.64+0x8] ;  /* 0x000008060c157981 */ /* 0x000f28000c1e1900 */
[----:B------:R-:W5:Y:S04]  /*0680*/  LDG.E R23, desc[UR6][R12.64+0xc] ;  /* 0x00000c060c177981 */ /* 0x000f68000c1e1900 */
[----:B------:R-:W5:Y:S01]  /*0690*/  LDG.E R10, desc[UR6][R10.64] ;  /* 0x000000060a0a7981 */ /* 0x000f62000c1e1900 */
[----:B------:R-:W-:Y:S01]  /*06a0*/  IADD3 R9, PT, PT, R9, 0x4, RZ ;  /* 0x0000000409097810 */ /* 0x000fe20007ffe0ff */
[----:B--2---:R-:W-:-:S04]  /*06b0*/  FFMA R5, R5, R16, R20 ;  /* 0x0000001005057223 */ /* 0x004fc80000000014 */
[----:B---3--:R-:W-:-:S04]  /*06c0*/  FFMA R2, R2, R18, R5 ;  /* 0x0000001202027223 */ /* 0x008fc80000000005 */
[----:B----4-:R-:W-:-:S04]  /*06d0*/  FFMA R2, R21, R14, R2 ;  /* 0x0000000e15027223 */ /* 0x010fc80000000002 */
[----:B-----5:R-:W-:-:S07]  /*06e0*/  FFMA R20, R23, R10, R2 ;  /* 0x0000000a17147223 */ /* 0x020fce0000000002 */
.L_x_3:
[----:B------:R-:W-:Y:S05]  /*06f0*/  @!P1 BRA `(.L_x_0) ;  /* 0x00000000006c9947 */ /* 0x000fea0003800000 */
[----:B------:R-:W-:Y:S02]  /*0700*/  ISETP.NE.AND P0, PT, R6, 0x1, PT ;  /* 0x000000010600780c */ /* 0x000fe40003f05270 */
[----:B------:R-:W-:-:S04]  /*0710*/  LOP3.LUT R2, R0, 0x1, RZ, 0xc0, !PT ;  /* 0x0000000100027812 */ /* 0x000fc800078ec0ff */
[----:B------:R-:W-:-:S07]  /*0720*/  ISETP.NE.U32.AND P1, PT, R2, 0x1, PT ;  /* 0x000000010200780c */ /* 0x000fce0003f25070 */
[----:B------:R-:W0:Y:S01]  /*0730*/  @P0 LDC.64 R18, c[0x0][0x390] ;  /* 0x0000e400ff120b82 */ /* 0x000e220000000a00 */
[CC--:B------:R-:W-:Y:S01]  /*0740*/  @P0 IMAD R17, R9.reuse, R0.reuse, R7 ;  /* 0x0000000009110224 */ /* 0x0c0fe200078e0207 */
[----:B------:R-:W-:Y:S02]  /*0750*/  @P0 IADD3 R5, PT, PT, R4, R9, RZ ;  /* 0x0000000904050210 */ /* 0x000fe40007ffe0ff */
[----:B------:R-:W-:Y:S02]  /*0760*/  @P0 IADD3 R9, PT, PT, R9, 0x2, RZ ;  /* 0x0000000209090810 */ /* 0x000fe40007ffe0ff */
[C---:B------:R-:W-:Y:S02]  /*0770*/  @P0 IADD3 R21, PT, PT, R17.reuse, R0, RZ ;  /* 0x0000000011150210 */ /* 0x040fe40007ffe0ff */
[----:B------:R-:W1:Y:S08]  /*0780*/  @P0 LDC.64 R10, c[0x0][0x388] ;  /* 0x0000e200ff0a0b82 */ /* 0x000e700000000a00 */
[----:B------:R-:W2:Y:S08]  /*0790*/  @!P1 LDC.64 R14, c[0x0][0x388] ;  /* 0x0000e200ff0e9b82 */ /* 0x000eb00000000a00 */
[----:B------:R-:W3:Y:S01]  /*07a0*/  @!P1 LDC.64 R12, c[0x0][0x390] ;  /* 0x0000e400ff0c9b82 */ /* 0x000ee20000000a00 */
[----:B0-----:R-:W-:-:S04]  /*07b0*/  @P0 IMAD.WIDE.U32 R16, R17, 0x4, R18 ;  /* 0x0000000411100825 */ /* 0x001fc800078e0012 */
[----:B------:R-:W-:Y:S02]  /*07c0*/  @P0 IMAD.WIDE.U32 R18, R21, 0x4, R18 ;  /* 0x0000000415120825 */ /* 0x000fe400078e0012 */
[----:B------:R-:W4:Y:S02]  /*07d0*/  @P0 LDG.E R16, desc[UR6][R16.64] ;  /* 0x0000000610100981 */ /* 0x000f24000c1e1900 */
[----:B-1----:R-:W-:Y:S01]  /*07e0*/  @P0 IMAD.WIDE R10, R5, 0x4, R10 ;  /* 0x00000004050a0825 */ /* 0x002fe200078e020a */
[----:B------:R-:W-:Y:S01]  /*07f0*/  @!P1 IADD3 R5, PT, PT, R4, R9, RZ ;  /* 0x0000000904059210 */ /* 0x000fe20007ffe0ff */
[----:B------:R-:W5:Y:S02]  /*0800*/  @P0 LDG.E R18, desc[UR6][R18.64] ;  /* 0x0000000612120981 */ /* 0x000f64000c1e1900 */
[----:B------:R-:W-:Y:S02]  /*0810*/  @!P1 IMAD R9, R9, R0, R7 ;  /* 0x0000000009099224 */ /* 0x000fe400078e0207 */
[----:B------:R-:W4:Y:S01]  /*0820*/  @P0 LDG.E R21, desc[UR6][R10.64] ;  /* 0x000000060a150981 */ /* 0x000f22000c1e1900 */
[----:B--2---:R-:W-:-:S03]  /*0830*/  @!P1 IMAD.WIDE R14, R5, 0x4, R14 ;  /* 0x00000004050e9825 */ /* 0x004fc600078e020e */
[----:B------:R-:W5:Y:S04]  /*0840*/  @P0 LDG.E R2, desc[UR6][R10.64+0x4] ;  /* 0x000004060a020981 */ /* 0x000f68000c1e1900 */
[----:B------:R-:W2:Y:S01]  /*0850*/  @!P1 LDG.E R15, desc[UR6][R14.64] ;  /* 0x000000060e0f9981 */ /* 0x000ea2000c1e1900 */
[----:B---3--:R-:W-:-:S06]  /*0860*/  @!P1 IMAD.WIDE.U32 R12, R9, 0x4, R12 ;  /* 0x00000004090c9825 */ /* 0x008fcc00078e000c */
[----:B------:R-:W2:Y:S01]  /*0870*/  @!P1 LDG.E R12, desc[UR6][R12.64] ;  /* 0x000000060c0c9981 */ /* 0x000ea2000c1e1900 */
[----:B----4-:R-:W-:-:S04]  /*0880*/  @P0 FFMA R21, R21, R16, R20 ;  /* 0x0000001015150223 */ /* 0x010fc80000000014 */
[----:B-----5:R-:W-:-:S04]  /*0890*/  @P0 FFMA R20, R2, R18, R21 ;  /* 0x0000001202140223 */ /* 0x020fc80000000015 */
[----:B--2---:R-:W-:-:S07]  /*08a0*/  @!P1 FFMA R20, R15, R12, R20 ;  /* 0x0000000c0f149223 */ /* 0x004fce0000000014 */
.L_x_0:
[----:B------:R-:W0:Y:S01]  /*08b0*/  LDC.64 R4, c[0x0][0x380] ;  /* 0x0000e000ff047b82 */ /* 0x000e220000000a00 */
[----:B------:R-:W-:-:S04]  /*08c0*/  IMAD R3, R3, R0, R7 ;  /* 0x0000000003037224 */ /* 0x000fc800078e0207 */
[----:B0-----:R-:W-:-:S05]  /*08d0*/  IMAD.WIDE R2, R3, 0x4, R4 ;  /* 0x0000000403027825 */ /* 0x001fca00078e0204 */
[----:B------:R-:W-:Y:S01]  /*08e0*/  STG.E desc[UR6][R2.64], R20 ;  /* 0x0000001402007986 */ /* 0x000fe2000c101906 */
[----:B------:R-:W-:Y:S05]  /*08f0*/  EXIT ;  /* 0x000000000000794d */ /* 0x000fea0003800000 */
.L_x_4:
[----:B------:R-:W-:-:S00]  /*0900*/  BRA `(.L_x_4) ;  /* 0xfffffffc00fc7947 */ /* 0x000fc0000383ffff */
[----:B------:R-:W-:-:S00]  /*0910*/  NOP ;  /* 0x0000000000007918 */ /* 0x000fc00000000000 */
        /* <DEDUP_REMOVED lines=14> */
.L_x_5:


//--------------------- .nv.shared.reserved.0     --------------------------
	.section	.nv.shared.reserved.0,"aw",@nobits
	.weak		__nv_reservedSMEM_offset_0_alias
	.size		__nv_reservedSMEM_offset_0_alias, 0, 64
	.other		__nv_reservedSMEM_offset_0_alias,@"STO_CUDA_RESERVED_SHARED STV_DEFAULT"
__nv_reservedSMEM_offset_0_alias:
	.zero		0
	.zero		64


//--------------------- .nv.constant0._Z9matrixMulPfS_S_i --------------------------
	.section	.nv.constant0._Z9matrixMulPfS_S_i,"a",@progbits
	.sectionflags	@""
	.align	4
.nv.constant0._Z9matrixMulPfS_S_i:
	.zero		924


//--------------------- SYMBOLS --------------------------

	.type		.nv.reservedSmem.offset0,@object
	.size		.nv.reservedSmem.offset0,0x4
